	.headerflags	@"EF_CUDA_TEXMODE_UNIFIED EF_CUDA_64BIT_ADDRESS EF_CUDA_SM86 EF_CUDA_VIRTUAL_SM(EF_CUDA_SM86)"
	.elftype	@"ET_EXEC"


//--------------------- .nv.info                  --------------------------
	.section	.nv.info,"",@"SHT_CUDA_INFO"
	.align	4


	//----- nvinfo : EIATTR_REGCOUNT
	.align		4
        /*0000*/ 	.byte	0x04, 0x2f
        /*0002*/ 	.short	(.L_1 - .L_0)
	.align		4
.L_0:
        /*0004*/ 	.word	index@(triton_red_fused__to_copy_add_amax_amin_clamp_mul_reciprocal_9)
        /*0008*/ 	.word	0x0000001c


	//----- nvinfo : EIATTR_MIN_STACK_SIZE
	.align		4
.L_1:
        /*000c*/ 	.byte	0x04, 0x12
        /*000e*/ 	.short	(.L_3 - .L_2)
	.align		4
.L_2:
        /*0010*/ 	.word	index@(triton_red_fused__to_copy_add_amax_amin_clamp_mul_reciprocal_9)
        /*0014*/ 	.word	0x00000000


	//----- nvinfo : EIATTR_FRAME_SIZE
	.align		4
.L_3:
        /*0018*/ 	.byte	0x04, 0x11
        /*001a*/ 	.short	(.L_5 - .L_4)
	.align		4
.L_4:
        /*001c*/ 	.word	index@(triton_red_fused__to_copy_add_amax_amin_clamp_mul_reciprocal_9)
        /*0020*/ 	.word	0x00000000


	//----- nvinfo : EIATTR_MIN_STACK_SIZE
	.align		4
.L_5:
        /*0024*/ 	.byte	0x04, 0x12
        /*0026*/ 	.short	(.L_7 - .L_6)
	.align		4
.L_6:
        /*0028*/ 	.word	index@(triton_red_fused__to_copy_add_amax_amin_clamp_mul_reciprocal_9)
        /*002c*/ 	.word	0x00000000
.L_7:


//--------------------- .nv.info.triton_red_fused__to_copy_add_amax_amin_clamp_mul_reciprocal_9 --------------------------
	.section	.nv.info.triton_red_fused__to_copy_add_amax_amin_clamp_mul_reciprocal_9,"",@"SHT_CUDA_INFO"
	.sectionflags	@""
	.align	4


	//----- nvinfo : EIATTR_CUDA_API_VERSION
	.align		4
        /*0000*/ 	.byte	0x04, 0x37
        /*0002*/ 	.short	(.L_9 - .L_8)
.L_8:
        /*0004*/ 	.word	0x0000007c


	//----- nvinfo : EIATTR_SW2861232_WAR
	.align		4
.L_9:
        /*0008*/ 	.byte	0x01, 0x35
	.zero		2


	//----- nvinfo : EIATTR_PARAM_CBANK
	.align		4
        /*000c*/ 	.byte	0x04, 0x0a
        /*000e*/ 	.short	(.L_11 - .L_10)
	.align		4
.L_10:
        /*0010*/ 	.word	index@(.nv.constant0.triton_red_fused__to_copy_add_amax_amin_clamp_mul_reciprocal_9)
        /*0014*/ 	.short	0x0160
        /*0016*/ 	.short	0x0030


	//----- nvinfo : EIATTR_CBANK_PARAM_SIZE
	.align		4
.L_11:
        /*0018*/ 	.byte	0x03, 0x19
        /*001a*/ 	.short	0x0030


	//----- nvinfo : EIATTR_KPARAM_INFO
	.align		4
        /*001c*/ 	.byte	0x04, 0x17
        /*001e*/ 	.short	(.L_13 - .L_12)
.L_12:
        /*0020*/ 	.word	0x00000000
        /*0024*/ 	.short	0x0006
        /*0026*/ 	.short	0x0028
        /*0028*/ 	.byte	0x00, 0xf4, 0x21, 0x00


	//----- nvinfo : EIATTR_KPARAM_INFO
	.align		4
.L_13:
        /*002c*/ 	.byte	0x04, 0x17
        /*002e*/ 	.short	(.L_15 - .L_14)
.L_14:
        /*0030*/ 	.word	0x00000000
        /*0034*/ 	.short	0x0005
        /*0036*/ 	.short	0x0024
        /*0038*/ 	.byte	0x00, 0xf0, 0x11, 0x00


	//----- nvinfo : EIATTR_KPARAM_INFO
	.align		4
.L_15:
        /*003c*/ 	.byte	0x04, 0x17
        /*003e*/ 	.short	(.L_17 - .L_16)
.L_16:
        /*0040*/ 	.word	0x00000000
        /*0044*/ 	.short	0x0004
        /*0046*/ 	.short	0x0020
        /*0048*/ 	.byte	0x00, 0xf0, 0x11, 0x00


	//----- nvinfo : EIATTR_KPARAM_INFO
	.align		4
.L_17:
        /*004c*/ 	.byte	0x04, 0x17
        /*004e*/ 	.short	(.L_19 - .L_18)
.L_18:
        /*0050*/ 	.word	0x00000000
        /*0054*/ 	.short	0x0003
        /*0056*/ 	.short	0x0018
        /*0058*/ 	.byte	0x00, 0xf4, 0x21, 0x00


	//----- nvinfo : EIATTR_KPARAM_INFO
	.align		4
.L_19:
        /*005c*/ 	.byte	0x04, 0x17
        /*005e*/ 	.short	(.L_21 - .L_20)
.L_20:
        /*0060*/ 	.word	0x00000000
        /*0064*/ 	.short	0x0002
        /*0066*/ 	.short	0x0010
        /*0068*/ 	.byte	0x00, 0xf4, 0x21, 0x00


	//----- nvinfo : EIATTR_KPARAM_INFO
	.align		4
.L_21:
        /*006c*/ 	.byte	0x04, 0x17
        /*006e*/ 	.short	(.L_23 - .L_22)
.L_22:
        /*0070*/ 	.word	0x00000000
        /*0074*/ 	.short	0x0001
        /*0076*/ 	.short	0x0008
        /*0078*/ 	.byte	0x00, 0xf4, 0x21, 0x00


	//----- nvinfo : EIATTR_KPARAM_INFO
	.align		4
.L_23:
        /*007c*/ 	.byte	0x04, 0x17
        /*007e*/ 	.short	(.L_25 - .L_24)
.L_24:
        /*0080*/ 	.word	0x00000000
        /*0084*/ 	.short	0x0000
        /*0086*/ 	.short	0x0000
        /*0088*/ 	.byte	0x00, 0xf4, 0x21, 0x00


	//----- nvinfo : EIATTR_MAXREG_COUNT
	.align		4
.L_25:
        /*008c*/ 	.byte	0x03, 0x1b
        /*008e*/ 	.short	0x0080


	//----- nvinfo : EIATTR_COOP_GROUP_MASK_REGIDS
	.align		4
        /*0090*/ 	.byte	0x04, 0x29
        /*0092*/ 	.short	(.L_27 - .L_26)


	//   ....[0]....
.L_26:
        /*0094*/ 	.word	0xffffffff


	//   ....[1]....
        /*0098*/ 	.word	0xffffffff


	//   ....[2]....
        /*009c*/ 	.word	0xffffffff


	//   ....[3]....
        /*00a0*/ 	.word	0xffffffff


	//   ....[4]....
        /*00a4*/ 	.word	0xffffffff


	//   ....[5]....
        /*00a8*/ 	.word	0xffffffff


	//   ....[6]....
        /*00ac*/ 	.word	0xffffffff


	//   ....[7]....
        /*00b0*/ 	.word	0xffffffff


	//   ....[8]....
        /*00b4*/ 	.word	0xffffffff


	//   ....[9]....
        /*00b8*/ 	.word	0xffffffff


	//   ....[10]....
        /*00bc*/ 	.word	0xffffffff


	//   ....[11]....
        /*00c0*/ 	.word	0xffffffff


	//   ....[12]....
        /*00c4*/ 	.word	0xffffffff


	//   ....[13]....
        /*00c8*/ 	.word	0xffffffff


	//   ....[14]....
        /*00cc*/ 	.word	0xffffffff


	//   ....[15]....
        /*00d0*/ 	.word	0xffffffff


	//   ....[16]....
        /*00d4*/ 	.word	0xffffffff


	//   ....[17]....
        /*00d8*/ 	.word	0xffffffff


	//----- nvinfo : EIATTR_COOP_GROUP_INSTR_OFFSETS
	.align		4
.L_27:
        /*00dc*/ 	.byte	0x04, 0x28
        /*00de*/ 	.short	(.L_29 - .L_28)


	//   ....[0]....
.L_28:
        /*00e0*/ 	.word	0x00000480


	//   ....[1]....
        /*00e4*/ 	.word	0x000004c0


	//   ....[2]....
        /*00e8*/ 	.word	0x00000500


	//   ....[3]....
        /*00ec*/ 	.word	0x00000550


	//   ....[4]....
        /*00f0*/ 	.word	0x000006b0


	//   ....[5]....
        /*00f4*/ 	.word	0x00000730


	//   ....[6]....
        /*00f8*/ 	.word	0x000007e0


	//   ....[7]....
        /*00fc*/ 	.word	0x00000820


	//   ....[8]....
        /*0100*/ 	.word	0x00000830


	//   ....[9]....
        /*0104*/ 	.word	0x000008a0


	//   ....[10]....
        /*0108*/ 	.word	0x000008d0


	//   ....[11]....
        /*010c*/ 	.word	0x00000920


	//   ....[12]....
        /*0110*/ 	.word	0x00000950


	//   ....[13]....
        /*0114*/ 	.word	0x000009a0


	//   ....[14]....
        /*0118*/ 	.word	0x00000aa0


	//   ....[15]....
        /*011c*/ 	.word	0x00000b00


	//   ....[16]....
        /*0120*/ 	.word	0x00000b40


	//   ....[17]....
        /*0124*/ 	.word	0x00000b80


	//----- nvinfo : EIATTR_EXIT_INSTR_OFFSETS
	.align		4
.L_29:
        /*0128*/ 	.byte	0x04, 0x1c
        /*012a*/ 	.short	(.L_31 - .L_30)


	//   ....[0]....
.L_30:
        /*012c*/ 	.word	0x00001470


	//   ....[1]....
        /*0130*/ 	.word	0x00001490


	//----- nvinfo : EIATTR_REQNTID
	.align		4
.L_31:
        /*0134*/ 	.byte	0x04, 0x10
        /*0136*/ 	.short	(.L_33 - .L_32)
.L_32:
        /*0138*/ 	.word	0x00000200
        /*013c*/ 	.word	0x00000001
        /*0140*/ 	.word	0x00000001
.L_33:


//--------------------- .nv.callgraph             --------------------------
	.section	.nv.callgraph,"",@"SHT_CUDA_CALLGRAPH"
	.align	4
	.sectionentsize	8
	.align		4
        /*0000*/ 	.word	0x00000000
	.align		4
        /*0004*/ 	.word	0xffffffff
	.align		4
        /*0008*/ 	.word	0x00000000
	.align		4
        /*000c*/ 	.word	0xfffffffe
	.align		4
        /*0010*/ 	.word	0x00000000
	.align		4
        /*0014*/ 	.word	0xfffffffd
	.align		4
        /*0018*/ 	.word	0x00000000
	.align		4
        /*001c*/ 	.word	0xfffffffc


//--------------------- .nv.rel.action            --------------------------
	.section	.nv.rel.action,"",@"SHT_CUDA_RELOCINFO"
	.align	8
	.sectionentsize	8
        /*0000*/ 	.byte	0x73, 0x00, 0x00, 0x00, 0x00, 0x00, 0x00, 0x00, 0x00, 0x00, 0x00, 0x11, 0x25, 0x00, 0x05, 0x36


//--------------------- .nv.constant0.triton_red_fused__to_copy_add_amax_amin_clamp_mul_reciprocal_9 --------------------------
	.section	.nv.constant0.triton_red_fused__to_copy_add_amax_amin_clamp_mul_reciprocal_9,"a",@progbits
	.sectionflags	@""
	.align	4
.nv.constant0.triton_red_fused__to_copy_add_amax_amin_clamp_mul_reciprocal_9:
	.zero		400


//--------------------- .text.triton_red_fused__to_copy_add_amax_amin_clamp_mul_reciprocal_9 --------------------------
	.section	.text.triton_red_fused__to_copy_add_amax_amin_clamp_mul_reciprocal_9,"ax",@progbits
	.sectionflags	@"SHF_BARRIERS=1"
	.sectioninfo	@"SHI_REGISTERS=28"
	.align	128
        .global         triton_red_fused__to_copy_add_amax_amin_clamp_mul_reciprocal_9
        .type           triton_red_fused__to_copy_add_amax_amin_clamp_mul_reciprocal_9,@function
        .size           triton_red_fused__to_copy_add_amax_amin_clamp_mul_reciprocal_9,(.L_x_1 - triton_red_fused__to_copy_add_amax_amin_clamp_mul_reciprocal_9)
        .other          triton_red_fused__to_copy_add_amax_amin_clamp_mul_reciprocal_9,@"STO_CUDA_ENTRY STV_DEFAULT"
triton_red_fused__to_copy_add_amax_amin_clamp_mul_reciprocal_9:
.text.triton_red_fused__to_copy_add_amax_amin_clamp_mul_reciprocal_9:
[----:B------:R-:W-:Y:S02]  /*0000*/  IMAD.MOV.U32 R1, RZ, RZ, c[0x0][0x28] ;  /* 0x00000a00ff017624 */ /* 0x000fe400078e00ff */
[----:B------:R-:W0:Y:S01]  /*0010*/  S2R R10, SR_TID.X ;  /* 0x00000000000a7919 */ /* 0x000e220000002100 */
[----:B------:R-:W-:Y:S01]  /*0020*/  IMAD.MOV.U32 R15, RZ, RZ, 0x2 ;  /* 0x00000002ff0f7424 */ /* 0x000fe200078e00ff */
[----:B------:R-:W-:Y:S01]  /*0030*/  CS2R R6, SRZ ;  /* 0x0000000000067805 */ /* 0x000fe2000001ff00 */
[----:B------:R-:W-:Y:S01]  /*0040*/  ULDC.64 UR4, c[0x0][0x118] ;  /* 0x0000460000047ab9 */ /* 0x000fe20000000a00 */
[----:B------:R-:W1:Y:S01]  /*0050*/  S2R R0, SR_CTAID.X ;  /* 0x0000000000007919 */ /* 0x000e620000002500 */
[----:B------:R-:W-:Y:S01]  /*0060*/  CS2R R8, SRZ ;  /* 0x0000000000087805 */ /* 0x000fe2000001ff00 */
[----:B0-----:R-:W-:Y:S01]  /*0070*/  IMAD.SHL.U32 R2, R10, 0x4, RZ ;  /* 0x000000040a027824 */ /* 0x001fe200078e00ff */
[----:B-1----:R-:W-:-:S04]  /*0080*/  ISETP.GE.AND P2, PT, R0, 0xe10, PT ;  /* 0x00000e100000780c */ /* 0x002fc80003f46270 */
[C---:B------:R-:W-:Y:S02]  /*0090*/  LOP3.LUT R3, R2.reuse, 0x7c, RZ, 0xc0, !PT ;  /* 0x0000007c02037812 */ /* 0x040fe400078ec0ff */
[----:B------:R-:W-:Y:S02]  /*00a0*/  LOP3.LUT R13, R2, 0x7fc, RZ, 0xc0, !PT ;  /* 0x000007fc020d7812 */ /* 0x000fe400078ec0ff */
[----:B------:R-:W-:Y:S01]  /*00b0*/  SHF.R.U32.HI R2, RZ, 0x7, R2 ;  /* 0x00000007ff027819 */ /* 0x000fe20000011602 */
[----:B------:R-:W-:Y:S01]  /*00c0*/  IMAD R3, R0, 0x80, R3 ;  /* 0x0000008000037824 */ /* 0x000fe200078e0203 */
[----:B------:R-:W-:Y:S02]  /*00d0*/  LOP3.LUT R11, R13, 0x800, RZ, 0xfc, !PT ;  /* 0x000008000d0b7812 */ /* 0x000fe400078efcff */
[----:B------:R-:W-:Y:S02]  /*00e0*/  SGXT.U32 R2, R2, 0x4 ;  /* 0x000000040202781a */ /* 0x000fe40000000000 */
[----:B------:R-:W-:-:S02]  /*00f0*/  IADD3 R3, R3, 0x10000, RZ ;  /* 0x0001000003037810 */ /* 0x000fc40007ffe0ff */
[----:B------:R-:W-:Y:S02]  /*0100*/  SHF.R.U32.HI R4, RZ, 0x7, R11 ;  /* 0x00000007ff047819 */ /* 0x000fe4000001160b */
[----:B------:R-:W-:Y:S01]  /*0110*/  ISETP.LT.U32.AND P1, PT, R11, 0xc00, !P2 ;  /* 0x00000c000b00780c */ /* 0x000fe20005721070 */
[--C-:B------:R-:W-:Y:S02]  /*0120*/  IMAD R2, R2, 0x80800, R3.reuse ;  /* 0x0008080002027824 */ /* 0x100fe400078e0203 */
[----:B------:R-:W-:Y:S02]  /*0130*/  IMAD R16, R4, 0x80800, R3 ;  /* 0x0008080004107824 */ /* 0x000fe400078e0203 */
[----:B------:R-:W-:-:S04]  /*0140*/  IMAD.WIDE R4, R2, R15, c[0x0][0x160] ;  /* 0x0000580002047625 */ /* 0x000fc800078e020f */
[----:B------:R-:W-:Y:S01]  /*0150*/  IMAD.WIDE R2, R16, R15, c[0x0][0x160] ;  /* 0x0000580010027625 */ /* 0x000fe200078e020f */
[----:B------:R-:W2:Y:S04]  /*0160*/  @!P2 LDG.E.EL.64 R6, [R4.64] ;  /* 0x000000040406a981 */ /* 0x000ea8000c2e1b00 */
[----:B------:R-:W3:Y:S01]  /*0170*/  @P1 LDG.E.EL.64 R8, [R2.64] ;  /* 0x0000000402081981 */ /* 0x000ee2000c2e1b00 */
[C---:B--2---:R-:W-:Y:S01]  /*0180*/  IMAD.U32 R16, R6.reuse, 0x10000, RZ ;  /* 0x0001000006107824 */ /* 0x044fe200078e00ff */
[----:B------:R-:W-:Y:S01]  /*0190*/  PRMT R20, R6, 0x7632, R20 ;  /* 0x0000763206147816 */ /* 0x000fe20000000014 */
[C---:B------:R-:W-:Y:S01]  /*01a0*/  IMAD.U32 R18, R7.reuse, 0x10000, RZ ;  /* 0x0001000007127824 */ /* 0x040fe200078e00ff */
[----:B------:R-:W-:Y:S01]  /*01b0*/  PRMT R7, R7, 0x7632, R7 ;  /* 0x0000763207077816 */ /* 0x000fe20000000007 */
[----:B---3--:R-:W-:Y:S01]  /*01c0*/  IMAD.U32 R19, R8, 0x10000, RZ ;  /* 0x0001000008137824 */ /* 0x008fe200078e00ff */
[----:B------:R-:W-:Y:S01]  /*01d0*/  FSEL R6, R16, +INF , !P2 ;  /* 0x7f80000010067808 */ /* 0x000fe20005000000 */
[----:B------:R-:W-:Y:S01]  /*01e0*/  IMAD.U32 R20, R20, 0x10000, RZ ;  /* 0x0001000014147824 */ /* 0x000fe200078e00ff */
[----:B------:R-:W-:-:S02]  /*01f0*/  PRMT R8, R8, 0x7632, R8 ;  /* 0x0000763208087816 */ /* 0x000fc40000000008 */
[-C--:B------:R-:W-:Y:S02]  /*0200*/  FSETP.GEU.AND P3, PT, R6, R19.reuse, PT ;  /* 0x000000130600720b */ /* 0x080fe40003f6e000 */
[----:B------:R-:W-:Y:S01]  /*0210*/  FSEL R21, R20, +INF , !P2 ;  /* 0x7f80000014157808 */ /* 0x000fe20005000000 */
[----:B------:R-:W-:Y:S01]  /*0220*/  IMAD.U32 R8, R8, 0x10000, RZ ;  /* 0x0001000008087824 */ /* 0x000fe200078e00ff */
[C---:B------:R-:W-:Y:S02]  /*0230*/  FSETP.NAN.AND P0, PT, R6.reuse, R6, PT ;  /* 0x000000060600720b */ /* 0x040fe40003f08000 */
[C---:B------:R-:W-:Y:S02]  /*0240*/  FSEL R17, R6.reuse, R19, !P3 ;  /* 0x0000001306117208 */ /* 0x040fe40005800000 */
[----:B------:R-:W-:Y:S02]  /*0250*/  FSETP.GEU.AND P3, PT, R21, R8, PT ;  /* 0x000000081500720b */ /* 0x000fe40003f6e000 */
[----:B------:R-:W-:Y:S01]  /*0260*/  @P1 FSEL R6, R6, R17, P0 ;  /* 0x0000001106061208 */ /* 0x000fe20000000000 */
[----:B------:R-:W-:Y:S01]  /*0270*/  IMAD.U32 R17, R9, 0x10000, RZ ;  /* 0x0001000009117824 */ /* 0x000fe200078e00ff */
[----:B------:R-:W-:-:S02]  /*0280*/  FSEL R22, R18, +INF , !P2 ;  /* 0x7f80000012167808 */ /* 0x000fc40005000000 */
[C---:B------:R-:W-:Y:S02]  /*0290*/  FSEL R24, R21.reuse, R8, !P3 ;  /* 0x0000000815187208 */ /* 0x040fe40005800000 */
[----:B------:R-:W-:Y:S02]  /*02a0*/  FSETP.NAN.AND P3, PT, R6, R6, PT ;  /* 0x000000060600720b */ /* 0x000fe40003f68000 */
[C---:B------:R-:W-:Y:S02]  /*02b0*/  FSETP.NAN.AND P0, PT, R21.reuse, R21, PT ;  /* 0x000000151500720b */ /* 0x040fe40003f08000 */
[C---:B------:R-:W-:Y:S02]  /*02c0*/  FSETP.GEU.AND P4, PT, R22.reuse, R17, PT ;  /* 0x000000111600720b */ /* 0x040fe40003f8e000 */
[----:B------:R-:W-:Y:S02]  /*02d0*/  @P1 FSEL R21, R21, R24, P0 ;  /* 0x0000001815151208 */ /* 0x000fe40000000000 */
[----:B------:R-:W-:-:S02]  /*02e0*/  FSETP.NAN.AND P0, PT, R22, R22, PT ;  /* 0x000000161600720b */ /* 0x000fc40003f08000 */
[----:B------:R-:W-:Y:S02]  /*02f0*/  FSEL R23, R22, R17, !P4 ;  /* 0x0000001116177208 */ /* 0x000fe40006000000 */
[----:B------:R-:W-:Y:S02]  /*0300*/  FSETP.GEU.AND P4, PT, R6, R21, PT ;  /* 0x000000150600720b */ /* 0x000fe40003f8e000 */
[----:B------:R-:W-:Y:S01]  /*0310*/  @P1 FSEL R22, R22, R23, P0 ;  /* 0x0000001716161208 */ /* 0x000fe20000000000 */
[----:B------:R-:W-:Y:S01]  /*0320*/  IMAD.U32 R23, R7, 0x10000, RZ ;  /* 0x0001000007177824 */ /* 0x000fe200078e00ff */
[----:B------:R-:W-:Y:S02]  /*0330*/  PRMT R9, R9, 0x7632, R9 ;  /* 0x0000763209097816 */ /* 0x000fe40000000009 */
[----:B------:R-:W-:Y:S02]  /*0340*/  @!P3 FSEL R6, R6, R21, !P4 ;  /* 0x000000150606b208 */ /* 0x000fe40006000000 */
[----:B------:R-:W-:Y:S01]  /*0350*/  FSEL R7, R23, +INF , !P2 ;  /* 0x7f80000017077808 */ /* 0x000fe20005000000 */
[----:B------:R-:W-:Y:S01]  /*0360*/  IMAD.U32 R25, R9, 0x10000, RZ ;  /* 0x0001000009197824 */ /* 0x000fe200078e00ff */
[----:B------:R-:W-:-:S02]  /*0370*/  FSETP.GEU.AND P4, PT, R6, R22, PT ;  /* 0x000000160600720b */ /* 0x000fc40003f8e000 */
[C---:B------:R-:W-:Y:S02]  /*0380*/  FSETP.NAN.AND P0, PT, R7.reuse, R7, PT ;  /* 0x000000070700720b */ /* 0x040fe40003f08000 */
[CC--:B------:R-:W-:Y:S02]  /*0390*/  FSETP.GEU.AND P3, PT, R7.reuse, R25.reuse, PT ;  /* 0x000000190700720b */ /* 0x0c0fe40003f6e000 */
[----:B------:R-:W-:Y:S02]  /*03a0*/  FSEL R16, R16, -INF , !P2 ;  /* 0xff80000010107808 */ /* 0x000fe40005000000 */
[C---:B------:R-:W-:Y:S02]  /*03b0*/  FSEL R24, R7.reuse, R25, !P3 ;  /* 0x0000001907187208 */ /* 0x040fe40005800000 */
[----:B------:R-:W-:Y:S02]  /*03c0*/  FSETP.NAN.AND P3, PT, R6, R6, PT ;  /* 0x000000060600720b */ /* 0x000fe40003f68000 */
[----:B------:R-:W-:-:S02]  /*03d0*/  @P1 FSEL R7, R7, R24, P0 ;  /* 0x0000001807071208 */ /* 0x000fc40000000000 */
[----:B------:R-:W-:Y:S02]  /*03e0*/  @P4 FSEL R6, R6, R22, P3 ;  /* 0x0000001606064208 */ /* 0x000fe40001800000 */
[----:B------:R-:W-:Y:S02]  /*03f0*/  FSEL R20, R20, -INF , !P2 ;  /* 0xff80000014147808 */ /* 0x000fe40005000000 */
[C---:B------:R-:W-:Y:S02]  /*0400*/  FSETP.GEU.AND P3, PT, R6.reuse, R7, PT ;  /* 0x000000070600720b */ /* 0x040fe40003f6e000 */
[----:B------:R-:W-:Y:S02]  /*0410*/  FSETP.NAN.AND P0, PT, R6, R6, PT ;  /* 0x000000060600720b */ /* 0x000fe40003f08000 */
[----:B------:R-:W-:Y:S02]  /*0420*/  FSEL R18, R18, -INF , !P2 ;  /* 0xff80000012127808 */ /* 0x000fe40005000000 */
[----:B------:R-:W-:-:S02]  /*0430*/  FSETP.NAN.AND P4, PT, R20, R20, PT ;  /* 0x000000141400720b */ /* 0x000fc40003f88000 */
[----:B------:R-:W-:-:S04]  /*0440*/  FSETP.GT.AND P5, PT, R18, R17, PT ;  /* 0x000000111200720b */ /* 0x000fc80003fa4000 */
[----:B------:R-:W-:Y:S02]  /*0450*/  FSEL R17, R18, R17, P5 ;  /* 0x0000001112117208 */ /* 0x000fe40002800000 */
[----:B------:R-:W-:-:S04]  /*0460*/  @P3 FSEL R6, R6, R7, P0 ;  /* 0x0000000706063208 */ /* 0x000fc80000000000 */
[C---:B------:R-:W-:Y:S01]  /*0470*/  FSETP.NAN.AND P0, PT, R6.reuse, R6, PT ;  /* 0x000000060600720b */ /* 0x040fe20003f08000 */
[----:B------:R-:W0:Y:S02]  /*0480*/  SHFL.BFLY PT, R7, R6, 0x10, 0x1f ;  /* 0x0e001f0006077f89 */ /* 0x000e2400000e0000 */
[----:B0-----:R-:W-:-:S10]  /*0490*/  FSETP.GEU.AND P3, PT, R6, R7, PT ;  /* 0x000000070600720b */ /* 0x001fd40003f6e000 */
[----:B------:R-:W-:-:S04]  /*04a0*/  @!P0 FSEL R6, R6, R7, !P3 ;  /* 0x0000000706068208 */ /* 0x000fc80005800000 */
[C---:B------:R-:W-:Y:S01]  /*04b0*/  FSETP.NAN.AND P0, PT, R6.reuse, R6, PT ;  /* 0x000000060600720b */ /* 0x040fe20003f08000 */
[----:B------:R-:W0:Y:S02]  /*04c0*/  SHFL.BFLY PT, R7, R6, 0x8, 0x1f ;  /* 0x0d001f0006077f89 */ /* 0x000e2400000e0000 */
[----:B0-----:R-:W-:-:S13]  /*04d0*/  FSETP.GEU.AND P3, PT, R6, R7, PT ;  /* 0x000000070600720b */ /* 0x001fda0003f6e000 */
[----:B------:R-:W-:-:S04]  /*04e0*/  @P3 FSEL R6, R6, R7, P0 ;  /* 0x0000000706063208 */ /* 0x000fc80000000000 */
[C---:B------:R-:W-:Y:S01]  /*04f0*/  FSETP.NAN.AND P0, PT, R6.reuse, R6, PT ;  /* 0x000000060600720b */ /* 0x040fe20003f08000 */
[----:B------:R-:W0:Y:S02]  /*0500*/  SHFL.BFLY PT, R7, R6, 0x4, 0x1f ;  /* 0x0c801f0006077f89 */ /* 0x000e2400000e0000 */
[----:B0-----:R-:W-:-:S13]  /*0510*/  FSETP.GEU.AND P3, PT, R6, R7, PT ;  /* 0x000000070600720b */ /* 0x001fda0003f6e000 */
[----:B------:R-:W-:Y:S02]  /*0520*/  @P3 FSEL R6, R6, R7, P0 ;  /* 0x0000000706063208 */ /* 0x000fe40000000000 */
[CC--:B------:R-:W-:Y:S02]  /*0530*/  FSETP.GT.AND P0, PT, R16.reuse, R19.reuse, PT ;  /* 0x000000131000720b */ /* 0x0c0fe40003f04000 */
[C---:B------:R-:W-:Y:S01]  /*0540*/  FSETP.NAN.AND P3, PT, R16.reuse, R16, PT ;  /* 0x000000101000720b */ /* 0x040fe20003f68000 */
[----:B------:R-:W0:Y:S01]  /*0550*/  SHFL.BFLY PT, R21, R6, 0x2, 0x1f ;  /* 0x0c401f0006157f89 */ /* 0x000e2200000e0000 */
[----:B------:R-:W-:Y:S02]  /*0560*/  FSEL R19, R16, R19, P0 ;  /* 0x0000001310137208 */ /* 0x000fe40000000000 */
[----:B------:R-:W-:Y:S02]  /*0570*/  FSETP.NAN.AND P5, PT, R6, R6, PT ;  /* 0x000000060600720b */ /* 0x000fe40003fa8000 */
[----:B------:R-:W-:-:S02]  /*0580*/  FSEL R19, R16, R19, P3 ;  /* 0x0000001310137208 */ /* 0x000fc40001800000 */
[C---:B------:R-:W-:Y:S02]  /*0590*/  FSETP.GT.AND P3, PT, R20.reuse, R8, PT ;  /* 0x000000081400720b */ /* 0x040fe40003f64000 */
[----:B------:R-:W-:Y:S02]  /*05a0*/  FSEL R7, R19, R16, P1 ;  /* 0x0000001013077208 */ /* 0x000fe40000800000 */
[C---:B------:R-:W-:Y:S02]  /*05b0*/  FSEL R9, R20.reuse, R8, P3 ;  /* 0x0000000814097208 */ /* 0x040fe40001800000 */
[----:B------:R-:W-:Y:S02]  /*05c0*/  FSETP.NAN.AND P0, PT, R7, R7, PT ;  /* 0x000000070700720b */ /* 0x000fe40003f08000 */
[----:B------:R-:W-:Y:S02]  /*05d0*/  @P1 FSEL R20, R20, R9, P4 ;  /* 0x0000000914141208 */ /* 0x000fe40002000000 */
[----:B------:R-:W-:-:S02]  /*05e0*/  FSETP.NAN.AND P4, PT, R18, R18, PT ;  /* 0x000000121200720b */ /* 0x000fc40003f88000 */
[-C--:B------:R-:W-:Y:S02]  /*05f0*/  FSETP.GT.AND P6, PT, R7, R20.reuse, PT ;  /* 0x000000140700720b */ /* 0x080fe40003fc4000 */
[----:B------:R-:W-:Y:S02]  /*0600*/  @P1 FSEL R18, R18, R17, P4 ;  /* 0x0000001112121208 */ /* 0x000fe40002000000 */
[----:B------:R-:W-:Y:S02]  /*0610*/  FSEL R8, R23, -INF , !P2 ;  /* 0xff80000017087808 */ /* 0x000fe40005000000 */
[----:B0-----:R-:W-:Y:S02]  /*0620*/  FSETP.GEU.AND P3, PT, R6, R21, PT ;  /* 0x000000150600720b */ /* 0x001fe40003f6e000 */
[----:B------:R-:W-:Y:S02]  /*0630*/  @!P0 FSEL R7, R7, R20, P6 ;  /* 0x0000001407078208 */ /* 0x000fe40003000000 */
[----:B------:R-:W-:-:S02]  /*0640*/  FSETP.GT.AND P0, PT, R8, R25, PT ;  /* 0x000000190800720b */ /* 0x000fc40003f04000 */
[C---:B------:R-:W-:Y:S02]  /*0650*/  FSETP.GT.AND P4, PT, R7.reuse, R18, PT ;  /* 0x000000120700720b */ /* 0x040fe40003f84000 */
[----:B------:R-:W-:Y:S02]  /*0660*/  FSEL R17, R8, R25, P0 ;  /* 0x0000001908117208 */ /* 0x000fe40000000000 */
[----:B------:R-:W-:-:S03]  /*0670*/  FSETP.NAN.AND P0, PT, R7, R7, PT ;  /* 0x000000070700720b */ /* 0x000fc60003f08000 */
[----:B------:R-:W-:Y:S02]  /*0680*/  @P3 FSEL R6, R6, R21, P5 ;  /* 0x0000001506063208 */ /* 0x000fe40002800000 */
[----:B------:R-:W-:Y:S02]  /*0690*/  FSETP.NAN.AND P3, PT, R8, R8, PT ;  /* 0x000000080800720b */ /* 0x000fe40003f68000 */
[----:B------:R-:W-:Y:S01]  /*06a0*/  FSETP.NAN.AND P5, PT, R6, R6, PT ;  /* 0x000000060600720b */ /* 0x000fe20003fa8000 */
[----:B------:R-:W0:Y:S01]  /*06b0*/  SHFL.BFLY PT, R9, R6, 0x1, 0x1f ;  /* 0x0c201f0006097f89 */ /* 0x000e2200000e0000 */
[----:B------:R-:W-:Y:S02]  /*06c0*/  @P1 FSEL R8, R8, R17, P3 ;  /* 0x0000001108081208 */ /* 0x000fe40001800000 */
[----:B------:R-:W-:-:S04]  /*06d0*/  @!P4 FSEL R7, R7, R18, P0 ;  /* 0x000000120707c208 */ /* 0x000fc80000000000 */
[C---:B------:R-:W-:Y:S02]  /*06e0*/  FSETP.GT.AND P3, PT, R7.reuse, R8, PT ;  /* 0x000000080700720b */ /* 0x040fe40003f64000 */
[----:B------:R-:W-:-:S11]  /*06f0*/  FSETP.NAN.AND P4, PT, R7, R7, PT ;  /* 0x000000070700720b */ /* 0x000fd60003f88000 */
[----:B------:R-:W-:Y:S02]  /*0700*/  @!P3 FSEL R7, R7, R8, P4 ;  /* 0x000000080707b208 */ /* 0x000fe40002000000 */
[----:B------:R-:W-:Y:S02]  /*0710*/  LOP3.LUT P3, RZ, R10, 0x1f, RZ, 0xc0, !PT ;  /* 0x0000001f0aff7812 */ /* 0x000fe4000786c0ff */
[----:B0-----:R-:W-:Y:S01]  /*0720*/  FSETP.GEU.AND P0, PT, R6, R9, PT ;  /* 0x000000090600720b */ /* 0x001fe20003f0e000 */
[----:B------:R-:W0:Y:S01]  /*0730*/  SHFL.BFLY PT, R16, R7, 0x10, 0x1f ;  /* 0x0e001f0007107f89 */ /* 0x000e2200000e0000 */
[----:B------:R-:W-:Y:S02]  /*0740*/  SHF.R.U32.HI R8, RZ, 0x3, R10 ;  /* 0x00000003ff087819 */ /* 0x000fe4000001160a */
[----:B------:R-:W-:Y:S02]  /*0750*/  ISETP.GE.AND P4, PT, R10, 0x10, PT ;  /* 0x000000100a00780c */ /* 0x000fe40003f86270 */
[----:B------:R-:W-:-:S07]  /*0760*/  LOP3.LUT R8, R8, 0x3c, RZ, 0xc0, !PT ;  /* 0x0000003c08087812 */ /* 0x000fce00078ec0ff */
[----:B------:R-:W-:Y:S02]  /*0770*/  @P0 SEL R6, R6, R9, P5 ;  /* 0x0000000906060207 */ /* 0x000fe40002800000 */
[----:B------:R-:W-:-:S03]  /*0780*/  FSETP.NAN.AND P5, PT, R7, R7, PT ;  /* 0x000000070700720b */ /* 0x000fc60003fa8000 */
[----:B------:R-:W-:Y:S04]  /*0790*/  @!P3 STS [R8], R6 ;  /* 0x000000060800b388 */ /* 0x000fe80000000800 */
[----:B------:R-:W-:Y:S01]  /*07a0*/  BAR.SYNC.DEFER_BLOCKING 0x0 ;  /* 0x0000000000007b1d */ /* 0x000fe20000010000 */
[----:B0-----:R-:W-:-:S05]  /*07b0*/  FSETP.GT.AND P0, PT, R7, R16, PT ;  /* 0x000000100700720b */ /* 0x001fca0003f04000 */
[----:B------:R-:W-:-:S04]  /*07c0*/  @!P5 FSEL R7, R7, R16, P0 ;  /* 0x000000100707d208 */ /* 0x000fc80000000000 */
[C---:B------:R-:W-:Y:S01]  /*07d0*/  FSETP.NAN.AND P5, PT, R7.reuse, R7, PT ;  /* 0x000000070700720b */ /* 0x040fe20003fa8000 */
[----:B------:R-:W0:Y:S04]  /*07e0*/  SHFL.BFLY PT, R16, R7, 0x8, 0x1f ;  /* 0x0d001f0007107f89 */ /* 0x000e2800000e0000 */
[----:B------:R-:W1:Y:S01]  /*07f0*/  @!P4 LDS R14, [R10.X4] ;  /* 0x000000000a0ec984 */ /* 0x000e620000004800 */
[----:B0-----:R-:W-:-:S13]  /*0800*/  FSETP.GT.AND P0, PT, R7, R16, PT ;  /* 0x000000100700720b */ /* 0x001fda0003f04000 */
[----:B------:R-:W-:-:S05]  /*0810*/  @!P0 FSEL R7, R7, R16, P5 ;  /* 0x0000001007078208 */ /* 0x000fca0002800000 */
[----:B------:R-:W-:Y:S04]  /*0820*/  SHFL.BFLY PT, R16, R7, 0x4, 0x1f ;  /* 0x0c801f0007107f89 */ /* 0x000fe800000e0000 */
[----:B-1----:R-:W0:Y:S01]  /*0830*/  SHFL.BFLY PT, R9, R14, 0x8, 0x1f ;  /* 0x0d001f000e097f89 */ /* 0x002e2200000e0000 */
[C---:B------:R-:W-:Y:S02]  /*0840*/  FSETP.NAN.AND P0, PT, R14.reuse, R14, PT ;  /* 0x0000000e0e00720b */ /* 0x040fe40003f08000 */
[----:B0-----:R-:W-:-:S04]  /*0850*/  FSETP.GEU.AND P5, PT, R14, R9, PT ;  /* 0x000000090e00720b */ /* 0x001fc80003fae000 */
[C---:B------:R-:W-:Y:S02]  /*0860*/  FSEL R9, R14.reuse, R9, !P5 ;  /* 0x000000090e097208 */ /* 0x040fe40006800000 */
[C---:B------:R-:W-:Y:S02]  /*0870*/  FSETP.NAN.AND P5, PT, R7.reuse, R7, PT ;  /* 0x000000070700720b */ /* 0x040fe40003fa8000 */
[----:B------:R-:W-:Y:S02]  /*0880*/  FSEL R9, R14, R9, P0 ;  /* 0x000000090e097208 */ /* 0x000fe40000000000 */
[----:B------:R-:W-:-:S03]  /*0890*/  FSETP.GT.AND P0, PT, R7, R16, PT ;  /* 0x000000100700720b */ /* 0x000fc60003f04000 */
[----:B------:R-:W0:Y:S10]  /*08a0*/  SHFL.BFLY PT, R6, R9, 0x4, 0x1f ;  /* 0x0c801f0009067f89 */ /* 0x000e3400000e0000 */
[----:B------:R-:W-:-:S02]  /*08b0*/  @!P0 FSEL R7, R7, R16, P5 ;  /* 0x0000001007078208 */ /* 0x000fc40002800000 */
[----:B------:R-:W-:-:S03]  /*08c0*/  FSETP.NAN.AND P0, PT, R9, R9, PT ;  /* 0x000000090900720b */ /* 0x000fc60003f08000 */
[----:B------:R-:W1:Y:S01]  /*08d0*/  SHFL.BFLY PT, R14, R7, 0x2, 0x1f ;  /* 0x0c401f00070e7f89 */ /* 0x000e6200000e0000 */
[----:B0-----:R-:W-:-:S13]  /*08e0*/  FSETP.GEU.AND P5, PT, R9, R6, PT ;  /* 0x000000060900720b */ /* 0x001fda0003fae000 */
[----:B------:R-:W-:Y:S02]  /*08f0*/  @P5 FSEL R9, R9, R6, P0 ;  /* 0x0000000609095208 */ /* 0x000fe40000000000 */
[CC--:B-1----:R-:W-:Y:S02]  /*0900*/  FSETP.GT.AND P0, PT, R7.reuse, R14.reuse, PT ;  /* 0x0000000e0700720b */ /* 0x0c2fe40003f04000 */
[C---:B------:R-:W-:Y:S01]  /*0910*/  FSETP.NAN.AND P5, PT, R7.reuse, R7, PT ;  /* 0x000000070700720b */ /* 0x040fe20003fa8000 */
[----:B------:R-:W0:Y:S10]  /*0920*/  SHFL.BFLY PT, R6, R9, 0x2, 0x1f ;  /* 0x0c401f0009067f89 */ /* 0x000e3400000e0000 */
[----:B------:R-:W-:-:S02]  /*0930*/  @!P0 FSEL R7, R7, R14, P5 ;  /* 0x0000000e07078208 */ /* 0x000fc40002800000 */
[----:B------:R-:W-:-:S03]  /*0940*/  FSETP.NAN.AND P0, PT, R9, R9, PT ;  /* 0x000000090900720b */ /* 0x000fc60003f08000 */
[----:B------:R-:W1:Y:S01]  /*0950*/  SHFL.BFLY PT, R14, R7, 0x1, 0x1f ;  /* 0x0c201f00070e7f89 */ /* 0x000e6200000e0000 */
[----:B0-----:R-:W-:-:S13]  /*0960*/  FSETP.GEU.AND P5, PT, R9, R6, PT ;  /* 0x000000060900720b */ /* 0x001fda0003fae000 */
[----:B------:R-:W-:Y:S02]  /*0970*/  @P5 FSEL R9, R9, R6, P0 ;  /* 0x0000000609095208 */ /* 0x000fe40000000000 */
[C---:B-1----:R-:W-:Y:S02]  /*0980*/  FSETP.GT.AND P0, PT, R7.reuse, R14, PT ;  /* 0x0000000e0700720b */ /* 0x042fe40003f04000 */
[----:B------:R-:W-:Y:S01]  /*0990*/  FSETP.NAN.AND P5, PT, R7, R7, PT ;  /* 0x000000070700720b */ /* 0x000fe20003fa8000 */
[----:B------:R-:W0:Y:S01]  /*09a0*/  SHFL.BFLY PT, R6, R9, 0x1, 0x1f ;  /* 0x0c201f0009067f89 */ /* 0x000e2200000e0000 */
[----:B------:R-:W-:-:S09]  /*09b0*/  FSETP.NAN.AND P6, PT, R9, R9, PT ;  /* 0x000000090900720b */ /* 0x000fd20003fc8000 */
[----:B------:R-:W-:Y:S02]  /*09c0*/  @!P0 SEL R7, R7, R14, P5 ;  /* 0x0000000e07078207 */ /* 0x000fe40002800000 */
[----:B------:R-:W-:-:S04]  /*09d0*/  LOP3.LUT P0, RZ, R10, 0xf, RZ, 0xc0, !PT ;  /* 0x0000000f0aff7812 */ /* 0x000fc8000780c0ff */
[----:B------:R-:W-:Y:S02]  /*09e0*/  ISETP.LT.AND P0, PT, R10, 0x10, !P0 ;  /* 0x000000100a00780c */ /* 0x000fe40004701270 */
[----:B0-----:R-:W-:-:S13]  /*09f0*/  FSETP.GEU.AND P5, PT, R9, R6, PT ;  /* 0x000000060900720b */ /* 0x001fda0003fae000 */
[----:B------:R-:W-:-:S05]  /*0a00*/  @P5 SEL R9, R9, R6, P6 ;  /* 0x0000000609095207 */ /* 0x000fca0003000000 */
[----:B------:R-:W-:Y:S04]  /*0a10*/  @P0 STS [R10.X4], R9 ;  /* 0x000000090a000388 */ /* 0x000fe80000004800 */
[----:B------:R-:W-:Y:S06]  /*0a20*/  BAR.SYNC.DEFER_BLOCKING 0x0 ;  /* 0x0000000000007b1d */ /* 0x000fec0000010000 */
[----:B------:R-:W-:Y:S04]  /*0a30*/  LDS R16, [RZ] ;  /* 0x00000000ff107984 */ /* 0x000fe80000000800 */
[----:B------:R-:W-:Y:S06]  /*0a40*/  BAR.SYNC.DEFER_BLOCKING 0x0 ;  /* 0x0000000000007b1d */ /* 0x000fec0000010000 */
[----:B------:R0:W-:Y:S04]  /*0a50*/  @!P3 STS [R8], R7 ;  /* 0x000000070800b388 */ /* 0x0001e80000000800 */
[----:B------:R-:W-:Y:S01]  /*0a60*/  BAR.SYNC.DEFER_BLOCKING 0x0 ;  /* 0x0000000000007b1d */ /* 0x000fe20000010000 */
[----:B0-----:R-:W-:-:S04]  /*0a70*/  IMAD.WIDE R8, R0, R15, c[0x0][0x168] ;  /* 0x00005a0000087625 */ /* 0x001fc800078e020f */
[----:B------:R-:W-:Y:S01]  /*0a80*/  IMAD.WIDE R14, R0, R15, c[0x0][0x170] ;  /* 0x00005c00000e7625 */ /* 0x000fe200078e020f */
[----:B------:R-:W0:Y:S04]  /*0a90*/  @!P4 LDS R12, [R10.X4] ;  /* 0x000000000a0cc984 */ /* 0x000e280000004800 */
[----:B0-----:R-:W0:Y:S01]  /*0aa0*/  SHFL.BFLY PT, R17, R12, 0x8, 0x1f ;  /* 0x0d001f000c117f89 */ /* 0x001e2200000e0000 */
[C---:B------:R-:W-:Y:S02]  /*0ab0*/  FSETP.NAN.AND P4, PT, R12.reuse, R12, PT ;  /* 0x0000000c0c00720b */ /* 0x040fe40003f88000 */
[----:B0-----:R-:W-:-:S04]  /*0ac0*/  FSETP.GT.AND P3, PT, R12, R17, PT ;  /* 0x000000110c00720b */ /* 0x001fc80003f64000 */
[----:B------:R-:W-:-:S04]  /*0ad0*/  FSEL R17, R12, R17, P3 ;  /* 0x000000110c117208 */ /* 0x000fc80001800000 */
[----:B------:R-:W-:-:S04]  /*0ae0*/  FSEL R17, R12, R17, P4 ;  /* 0x000000110c117208 */ /* 0x000fc80002000000 */
[C---:B------:R-:W-:Y:S01]  /*0af0*/  FSETP.NAN.AND P4, PT, R17.reuse, R17, PT ;  /* 0x000000111100720b */ /* 0x040fe20003f88000 */
[----:B------:R-:W0:Y:S02]  /*0b00*/  SHFL.BFLY PT, R6, R17, 0x4, 0x1f ;  /* 0x0c801f0011067f89 */ /* 0x000e2400000e0000 */
[----:B0-----:R-:W-:-:S13]  /*0b10*/  FSETP.GT.AND P3, PT, R17, R6, PT ;  /* 0x000000061100720b */ /* 0x001fda0003f64000 */
[----:B------:R-:W-:-:S04]  /*0b20*/  @!P3 FSEL R17, R17, R6, P4 ;  /* 0x000000061111b208 */ /* 0x000fc80002000000 */
[C---:B------:R-:W-:Y:S01]  /*0b30*/  FSETP.NAN.AND P4, PT, R17.reuse, R17, PT ;  /* 0x000000111100720b */ /* 0x040fe20003f88000 */
[----:B------:R-:W0:Y:S02]  /*0b40*/  SHFL.BFLY PT, R6, R17, 0x2, 0x1f ;  /* 0x0c401f0011067f89 */ /* 0x000e2400000e0000 */
[----:B0-----:R-:W-:-:S13]  /*0b50*/  FSETP.GT.AND P3, PT, R17, R6, PT ;  /* 0x000000061100720b */ /* 0x001fda0003f64000 */
[----:B------:R-:W-:-:S04]  /*0b60*/  @!P3 FSEL R17, R17, R6, P4 ;  /* 0x000000061111b208 */ /* 0x000fc80002000000 */
[C---:B------:R-:W-:Y:S01]  /*0b70*/  FSETP.NAN.AND P4, PT, R17.reuse, R17, PT ;  /* 0x000000111100720b */ /* 0x040fe20003f88000 */
[----:B------:R-:W0:Y:S02]  /*0b80*/  SHFL.BFLY PT, R6, R17, 0x1, 0x1f ;  /* 0x0c201f0011067f89 */ /* 0x000e2400000e0000 */
[----:B0-----:R-:W-:-:S13]  /*0b90*/  FSETP.GT.AND P3, PT, R17, R6, PT ;  /* 0x000000061100720b */ /* 0x001fda0003f64000 */
[----:B------:R-:W-:-:S05]  /*0ba0*/  @!P3 SEL R17, R17, R6, P4 ;  /* 0x000000061111b207 */ /* 0x000fca0002000000 */
[----:B------:R-:W-:Y:S04]  /*0bb0*/  @P0 STS [R10.X4], R17 ;  /* 0x000000110a000388 */ /* 0x000fe80000004800 */
[----:B------:R-:W-:Y:S01]  /*0bc0*/  BAR.SYNC.DEFER_BLOCKING 0x0 ;  /* 0x0000000000007b1d */ /* 0x000fe20000010000 */
[----:B------:R-:W-:-:S04]  /*0bd0*/  LOP3.LUT P0, RZ, R10, 0x1ff, RZ, 0xc0, !PT ;  /* 0x000001ff0aff7812 */ /* 0x000fc8000780c0ff */
[----:B------:R-:W-:Y:S01]  /*0be0*/  ISETP.LT.AND P0, PT, R0, 0xe10, !P0 ;  /* 0x00000e100000780c */ /* 0x000fe20004701270 */
[----:B------:R-:W0:Y:S02]  /*0bf0*/  LDS R19, [RZ] ;  /* 0x00000000ff137984 */ /* 0x000e240000000800 */
[----:B0-----:R-:W-:-:S04]  /*0c00*/  F2FP.BF16.PACK_AB R7, R19, R16 ;  /* 0x000000101307723e */ /* 0x001fc800000010ff */
[C---:B------:R-:W-:Y:S02]  /*0c10*/  PRMT R12, R7.reuse, 0x7610, R12 ;  /* 0x00007610070c7816 */ /* 0x040fe4000000000c */
[----:B------:R-:W-:Y:S02]  /*0c20*/  PRMT R18, R7, 0x7632, R18 ;  /* 0x0000763207127816 */ /* 0x000fe40000000012 */
[----:B------:R-:W-:Y:S02]  /*0c30*/  CS2R R6, SRZ ;  /* 0x0000000000067805 */ /* 0x000fe4000001ff00 */
[----:B------:R0:W-:Y:S04]  /*0c40*/  @P0 STG.E.U16 [R8.64], R12 ;  /* 0x0000000c08000986 */ /* 0x0001e8000c101504 */
[----:B------:R1:W-:Y:S04]  /*0c50*/  @P0 STG.E.U16 [R14.64], R18 ;  /* 0x000000120e000986 */ /* 0x0003e8000c101504 */
[----:B------:R2:W0:Y:S01]  /*0c60*/  @!P2 LDG.E.EF.64 R6, [R4.64] ;  /* 0x000000040406a981 */ /* 0x000422000c0e1b00 */
[----:B------:R-:W-:Y:S01]  /*0c70*/  FSETP.GE.AND P0, PT, R16, RZ, PT ;  /* 0x000000ff1000720b */ /* 0x000fe20003f06000 */
[----:B------:R-:W-:-:S03]  /*0c80*/  IMAD R13, R0, 0xc00, R13 ;  /* 0x00000c00000d7824 */ /* 0x000fc600078e020d */
[----:B------:R-:W-:Y:S02]  /*0c90*/  FSEL R16, R16, RZ, !P0 ;  /* 0x000000ff10107208 */ /* 0x000fe40004000000 */
[----:B------:R-:W-:-:S03]  /*0ca0*/  FSETP.GTU.AND P0, PT, R19, RZ, PT ;  /* 0x000000ff1300720b */ /* 0x000fc60003f0c000 */
[----:B------:R-:W-:Y:S01]  /*0cb0*/  FADD R16, RZ, -R16 ;  /* 0x80000010ff107221 */ /* 0x000fe20000000000 */
[----:B------:R-:W-:Y:S01]  /*0cc0*/  FSEL R19, R19, RZ, P0 ;  /* 0x000000ff13137208 */ /* 0x000fe20000000000 */
[----:B--2---:R-:W-:-:S03]  /*0cd0*/  IMAD.MOV.U32 R5, RZ, RZ, 0x3e800000 ;  /* 0x3e800000ff057424 */ /* 0x004fc600078e00ff */
[C---:B------:R-:W-:Y:S02]  /*0ce0*/  FSETP.NAN.AND P3, PT, R16.reuse, R16, PT ;  /* 0x000000101000720b */ /* 0x040fe40003f68000 */
[----:B------:R-:W-:-:S11]  /*0cf0*/  FSETP.GT.AND P0, PT, R16, R19, PT ;  /* 0x000000131000720b */ /* 0x000fd60003f04000 */
[----:B------:R-:W-:-:S05]  /*0d00*/  @!P3 FSEL R16, R16, R19, P0 ;  /* 0x000000131010b208 */ /* 0x000fca0000000000 */
[----:B------:R-:W-:-:S05]  /*0d10*/  FMUL R16, R16, 0.0078740157186985015869 ;  /* 0x3c01020410107820 */ /* 0x000fca0000400000 */
[C---:B------:R-:W-:Y:S02]  /*0d20*/  FSETP.GT.AND P0, PT, R16.reuse, 9.9999997473787516356e-06, PT ;  /* 0x3727c5ac1000780b */ /* 0x040fe40003f04000 */
[----:B------:R-:W-:-:S11]  /*0d30*/  FSETP.NAN.AND P3, PT, R16, R16, PT ;  /* 0x000000101000720b */ /* 0x000fd60003f68000 */
[----:B------:R-:W-:-:S04]  /*0d40*/  @!P0 FSEL R16, R16, 9.9999997473787516356e-06, P3 ;  /* 0x3727c5ac10108808 */ /* 0x000fc80001800000 */
[C---:B------:R-:W-:Y:S02]  /*0d50*/  FSETP.GT.AND P0, PT, |R16|.reuse, 8.50705917302346158658e+37, PT ;  /* 0x7e8000001000780b */ /* 0x040fe40003f04200 */
[----:B------:R-:W-:Y:S02]  /*0d60*/  FSETP.GEU.AND P3, PT, |R16|, 1.175494350822287508e-38, PT ;  /* 0x008000001000780b */ /* 0x000fe40003f6e200 */
[----:B------:R-:W-:-:S09]  /*0d70*/  FSEL R5, R5, 1, P0 ;  /* 0x3f80000005057808 */ /* 0x000fd20000000000 */
[----:B------:R-:W-:Y:S02]  /*0d80*/  @P0 FMUL R16, R16, 0.25 ;  /* 0x3e80000010100820 */ /* 0x000fe40000400000 */
[----:B------:R-:W-:Y:S02]  /*0d90*/  @!P3 FMUL R5, R5, 16777216 ;  /* 0x4b8000000505b820 */ /* 0x000fe40000400000 */
[----:B------:R-:W-:-:S04]  /*0da0*/  @!P3 FMUL R16, R16, 16777216 ;  /* 0x4b8000001010b820 */ /* 0x000fc80000400000 */
[----:B------:R-:W2:Y:S02]  /*0db0*/  MUFU.RCP R4, R16 ;  /* 0x0000001000047308 */ /* 0x000ea40000001000 */
[----:B--2---:R-:W-:Y:S01]  /*0dc0*/  FMUL R4, R4, R5 ;  /* 0x0000000504047220 */ /* 0x004fe20000400000 */
[C---:B0-----:R-:W-:Y:S01]  /*0dd0*/  PRMT R8, R6.reuse, 0x7632, R8 ;  /* 0x0000763206087816 */ /* 0x041fe20000000008 */
[----:B------:R-:W-:-:S04]  /*0de0*/  IMAD.U32 R5, R6, 0x10000, RZ ;  /* 0x0001000006057824 */ /* 0x000fc800078e00ff */
[----:B------:R-:W-:Y:S01]  /*0df0*/  IMAD.U32 R9, R8, 0x10000, RZ ;  /* 0x0001000008097824 */ /* 0x000fe200078e00ff */
[C---:B------:R-:W-:Y:S01]  /*0e00*/  FMUL R6, R4.reuse, R5 ;  /* 0x0000000504067220 */ /* 0x040fe20000400000 */
[C---:B------:R-:W-:Y:S01]  /*0e10*/  IMAD.U32 R5, R7.reuse, 0x10000, RZ ;  /* 0x0001000007057824 */ /* 0x040fe200078e00ff */
[----:B------:R-:W-:Y:S01]  /*0e20*/  PRMT R7, R7, 0x7632, R7 ;  /* 0x0000763207077816 */ /* 0x000fe20000000007 */
[C---:B------:R-:W-:Y:S02]  /*0e30*/  FMUL R9, R4.reuse, R9 ;  /* 0x0000000904097220 */ /* 0x040fe40000400000 */
[----:B------:R-:W-:Y:S01]  /*0e40*/  FMUL R5, R4, R5 ;  /* 0x0000000504057220 */ /* 0x000fe20000400000 */
[----:B------:R-:W0:Y:S01]  /*0e50*/  FRND R6, R6 ;  /* 0x0000000600067307 */ /* 0x000e220000201000 */
[----:B------:R-:W-:-:S04]  /*0e60*/  IMAD.U32 R7, R7, 0x10000, RZ ;  /* 0x0001000007077824 */ /* 0x000fc800078e00ff */
[----:B------:R-:W-:-:S03]  /*0e70*/  FMUL R7, R4, R7 ;  /* 0x0000000704077220 */ /* 0x000fc60000400000 */
[----:B------:R-:W2:Y:S08]  /*0e80*/  FRND R9, R9 ;  /* 0x0000000900097307 */ /* 0x000eb00000201000 */
[----:B------:R-:W3:Y:S01]  /*0e90*/  FRND R5, R5 ;  /* 0x0000000500057307 */ /* 0x000ee20000201000 */
[----:B0-----:R-:W-:-:S07]  /*0ea0*/  FSETP.GT.AND P0, PT, R6, -127, PT ;  /* 0xc2fe00000600780b */ /* 0x001fce0003f04000 */
[----:B------:R-:W0:Y:S01]  /*0eb0*/  FRND R7, R7 ;  /* 0x0000000700077307 */ /* 0x000e220000201000 */
[C---:B--2---:R-:W-:Y:S02]  /*0ec0*/  FSETP.GT.AND P4, PT, R9.reuse, -127, PT ;  /* 0xc2fe00000900780b */ /* 0x044fe40003f84000 */
[----:B------:R-:W-:Y:S02]  /*0ed0*/  FSETP.NAN.AND P5, PT, R9, R9, PT ;  /* 0x000000090900720b */ /* 0x000fe40003fa8000 */
[----:B---3--:R-:W-:-:S09]  /*0ee0*/  FSETP.GT.AND P3, PT, R5, -127, PT ;  /* 0xc2fe00000500780b */ /* 0x008fd20003f64000 */
[----:B------:R-:W-:Y:S02]  /*0ef0*/  @!P4 FSEL R9, R9, -127, P5 ;  /* 0xc2fe00000909c808 */ /* 0x000fe40002800000 */
[C---:B------:R-:W-:Y:S02]  /*0f00*/  FSETP.NAN.AND P5, PT, R6.reuse, R6, PT ;  /* 0x000000060600720b */ /* 0x040fe40003fa8000 */
[----:B0-----:R-:W-:Y:S01]  /*0f10*/  FSETP.GT.AND P4, PT, R7, -127, PT ;  /* 0xc2fe00000700780b */ /* 0x001fe20003f84000 */
[----:B------:R-:W0:Y:S01]  /*0f20*/  F2I.S16.TRUNC.NTZ R8, R9 ;  /* 0x0000000900087305 */ /* 0x000e22000020e900 */
[----:B------:R-:W-:Y:S02]  /*0f30*/  @!P0 FSEL R6, R6, -127, P5 ;  /* 0xc2fe000006068808 */ /* 0x000fe40002800000 */
[----:B------:R-:W-:Y:S02]  /*0f40*/  FSETP.NAN.AND P0, PT, R5, R5, PT ;  /* 0x000000050500720b */ /* 0x000fe40003f08000 */
[----:B------:R-:W-:-:S02]  /*0f50*/  FSETP.GEU.AND P5, PT, R6, 127, PT ;  /* 0x42fe00000600780b */ /* 0x000fc40003fae000 */
[----:B------:R-:W-:Y:S01]  /*0f60*/  @!P3 FSEL R5, R5, -127, P0 ;  /* 0xc2fe00000505b808 */ /* 0x000fe20000000000 */
[----:B------:R-:W2:Y:S01]  /*0f70*/  F2I.S16.TRUNC.NTZ R10, R6 ;  /* 0x00000006000a7305 */ /* 0x000ea2000020e900 */
[----:B------:R-:W-:Y:S02]  /*0f80*/  FSETP.NAN.AND P3, PT, R7, R7, PT ;  /* 0x000000070700720b */ /* 0x000fe40003f68000 */
[----:B------:R-:W-:Y:S02]  /*0f90*/  FSETP.GEU.AND P0, PT, R9, 127, PT ;  /* 0x42fe00000900780b */ /* 0x000fe40003f0e000 */
[----:B------:R-:W-:Y:S02]  /*0fa0*/  @!P4 FSEL R7, R7, -127, P3 ;  /* 0xc2fe00000707c808 */ /* 0x000fe40001800000 */
[----:B------:R-:W-:Y:S01]  /*0fb0*/  FSETP.NAN.AND P6, PT, R9, R9, PT ;  /* 0x000000090900720b */ /* 0x000fe20003fc8000 */
[----:B-1----:R-:W1:Y:S01]  /*0fc0*/  F2I.S16.TRUNC.NTZ R14, R5 ;  /* 0x00000005000e7305 */ /* 0x002e62000020e900 */
[----:B0-----:R-:W-:-:S02]  /*0fd0*/  LOP3.LUT R8, R8, 0xffff, RZ, 0xc0, !PT ;  /* 0x0000ffff08087812 */ /* 0x001fc400078ec0ff */
[----:B------:R-:W-:Y:S02]  /*0fe0*/  FSETP.GEU.AND P3, PT, R5, 127, PT ;  /* 0x42fe00000500780b */ /* 0x000fe40003f6e000 */
[----:B------:R-:W-:-:S03]  /*0ff0*/  FSETP.GEU.AND P4, PT, R7, 127, PT ;  /* 0x42fe00000700780b */ /* 0x000fc60003f8e000 */
[----:B------:R-:W0:Y:S01]  /*1000*/  F2I.S16.TRUNC.NTZ R12, R7 ;  /* 0x00000007000c7305 */ /* 0x000e22000020e900 */
[----:B------:R-:W-:Y:S02]  /*1010*/  @P0 SEL R8, R8, 0x7f, P6 ;  /* 0x0000007f08080807 */ /* 0x000fe40003000000 */
[----:B------:R-:W-:Y:S02]  /*1020*/  FSETP.NAN.AND P6, PT, R6, R6, PT ;  /* 0x000000060600720b */ /* 0x000fe40003fc8000 */
[----:B--2---:R-:W-:Y:S02]  /*1030*/  LOP3.LUT R9, R10, 0xffff, RZ, 0xc0, !PT ;  /* 0x0000ffff0a097812 */ /* 0x004fe400078ec0ff */
[----:B------:R-:W-:Y:S02]  /*1040*/  FSETP.NAN.AND P0, PT, R5, R5, PT ;  /* 0x000000050500720b */ /* 0x000fe40003f08000 */
[----:B------:R-:W-:Y:S02]  /*1050*/  @P5 SEL R9, R9, 0x7f, P6 ;  /* 0x0000007f09095807 */ /* 0x000fe40003000000 */
[----:B------:R-:W-:-:S02]  /*1060*/  FSETP.NAN.AND P5, PT, R7, R7, PT ;  /* 0x000000070700720b */ /* 0x000fc40003fa8000 */
[----:B-1----:R-:W-:Y:S02]  /*1070*/  LOP3.LUT R5, R14, 0xffff, RZ, 0xc0, !PT ;  /* 0x0000ffff0e057812 */ /* 0x002fe400078ec0ff */
[----:B------:R-:W-:Y:S02]  /*1080*/  PRMT R8, R9, 0x3340, R8 ;  /* 0x0000334009087816 */ /* 0x000fe40000000008 */
[----:B0-----:R-:W-:Y:S02]  /*1090*/  LOP3.LUT R12, R12, 0xffff, RZ, 0xc0, !PT ;  /* 0x0000ffff0c0c7812 */ /* 0x001fe400078ec0ff */
[----:B------:R-:W-:Y:S02]  /*10a0*/  @P3 SEL R5, R5, 0x7f, P0 ;  /* 0x0000007f05053807 */ /* 0x000fe40000000000 */
[----:B------:R-:W-:Y:S02]  /*10b0*/  @P4 SEL R12, R12, 0x7f, P5 ;  /* 0x0000007f0c0c4807 */ /* 0x000fe40002800000 */
[----:B------:R-:W-:-:S02]  /*10c0*/  IADD3 R6, P0, R13, c[0x0][0x178], RZ ;  /* 0x00005e000d067a10 */ /* 0x000fc40007f1e0ff */
[----:B------:R-:W-:Y:S02]  /*10d0*/  PRMT R5, R5, 0x3340, R12 ;  /* 0x0000334005057816 */ /* 0x000fe4000000000c */
[----:B------:R-:W-:Y:S02]  /*10e0*/  LEA.HI.X.SX32 R7, R13, c[0x0][0x17c], 0x1, P0 ;  /* 0x00005f000d077a11 */ /* 0x000fe400000f0eff */
[----:B------:R-:W-:Y:S01]  /*10f0*/  PRMT R9, R8, 0x5410, R5 ;  /* 0x0000541008097816 */ /* 0x000fe20000000005 */
[----:B------:R-:W-:-:S04]  /*1100*/  CS2R R12, SRZ ;  /* 0x00000000000c7805 */ /* 0x000fc8000001ff00 */
[----:B------:R0:W-:Y:S04]  /*1110*/  @!P2 STG.E [R6.64], R9 ;  /* 0x000000090600a986 */ /* 0x0001e8000c101904 */
[----:B------:R-:W2:Y:S01]  /*1120*/  @P1 LDG.E.EF.64 R12, [R2.64] ;  /* 0x00000004020c1981 */ /* 0x000ea2000c0e1b00 */
[----:B------:R-:W-:Y:S01]  /*1130*/  IMAD R0, R0, 0xc00, R11 ;  /* 0x00000c0000007824 */ /* 0x000fe200078e020b */
[C---:B--2---:R-:W-:Y:S01]  /*1140*/  PRMT R5, R13.reuse, 0x7632, R5 ;  /* 0x000076320d057816 */ /* 0x044fe20000000005 */
[----:B------:R-:W-:-:S04]  /*1150*/  IMAD.U32 R13, R13, 0x10000, RZ ;  /* 0x000100000d0d7824 */ /* 0x000fc800078e00ff */
[----:B------:R-:W-:Y:S01]  /*1160*/  IMAD.U32 R5, R5, 0x10000, RZ ;  /* 0x0001000005057824 */ /* 0x000fe200078e00ff */
[----:B------:R-:W-:-:S03]  /*1170*/  FMUL R13, R4, R13 ;  /* 0x0000000d040d7220 */ /* 0x000fc60000400000 */
[----:B------:R-:W-:Y:S01]  /*1180*/  FMUL R8, R4, R5 ;  /* 0x0000000504087220 */ /* 0x000fe20000400000 */
[C---:B------:R-:W-:Y:S01]  /*1190*/  IMAD.U32 R5, R12.reuse, 0x10000, RZ ;  /* 0x000100000c057824 */ /* 0x040fe200078e00ff */
[----:B------:R-:W-:Y:S01]  /*11a0*/  PRMT R12, R12, 0x7632, R12 ;  /* 0x000076320c0c7816 */ /* 0x000fe2000000000c */
[----:B------:R-:W1:Y:S02]  /*11b0*/  FRND R13, R13 ;  /* 0x0000000d000d7307 */ /* 0x000e640000201000 */
[----:B------:R-:W-:Y:S02]  /*11c0*/  FMUL R5, R4, R5 ;  /* 0x0000000504057220 */ /* 0x000fe40000400000 */
[----:B------:R-:W-:-:S04]  /*11d0*/  IMAD.U32 R3, R12, 0x10000, RZ ;  /* 0x000100000c037824 */ /* 0x000fc800078e00ff */
[----:B------:R-:W2:Y:S01]  /*11e0*/  FRND R8, R8 ;  /* 0x0000000800087307 */ /* 0x000ea20000201000 */
[----:B------:R-:W-:-:S07]  /*11f0*/  FMUL R3, R4, R3 ;  /* 0x0000000304037220 */ /* 0x000fce0000400000 */
[----:B------:R-:W3:Y:S01]  /*1200*/  FRND R5, R5 ;  /* 0x0000000500057307 */ /* 0x000ee20000201000 */
[C---:B-1----:R-:W-:Y:S02]  /*1210*/  FSETP.GT.AND P2, PT, R13.reuse, -127, PT ;  /* 0xc2fe00000d00780b */ /* 0x042fe40003f44000 */
[----:B------:R-:W-:-:S05]  /*1220*/  FSETP.NAN.AND P4, PT, R13, R13, PT ;  /* 0x0000000d0d00720b */ /* 0x000fca0003f88000 */
[----:B------:R-:W1:Y:S01]  /*1230*/  FRND R3, R3 ;  /* 0x0000000300037307 */ /* 0x000e620000201000 */
[----:B--2---:R-:W-:-:S05]  /*1240*/  FSETP.GT.AND P3, PT, R8, -127, PT ;  /* 0xc2fe00000800780b */ /* 0x004fca0003f64000 */
[----:B------:R-:W-:Y:S02]  /*1250*/  @!P2 FSEL R13, R13, -127, P4 ;  /* 0xc2fe00000d0da808 */ /* 0x000fe40002000000 */
[----:B---3--:R-:W-:Y:S02]  /*1260*/  FSETP.GT.AND P0, PT, R5, -127, PT ;  /* 0xc2fe00000500780b */ /* 0x008fe40003f04000 */
[C---:B------:R-:W-:Y:S01]  /*1270*/  FSETP.NAN.AND P4, PT, R8.reuse, R8, PT ;  /* 0x000000080800720b */ /* 0x040fe20003f88000 */
[----:B0-----:R-:W-:Y:S03]  /*1280*/  F2I.S16.TRUNC.NTZ R7, R13 ;  /* 0x0000000d00077305 */ /* 0x001fe6000020e900 */
[----:B------:R-:W-:Y:S02]  /*1290*/  @!P3 FSEL R8, R8, -127, P4 ;  /* 0xc2fe00000808b808 */ /* 0x000fe40002000000 */
[----:B-1----:R-:W-:-:S02]  /*12a0*/  FSETP.GT.AND P2, PT, R3, -127, PT ;  /* 0xc2fe00000300780b */ /* 0x002fc40003f44000 */
[C---:B------:R-:W-:Y:S01]  /*12b0*/  FSETP.NAN.AND P3, PT, R5.reuse, R5, PT ;  /* 0x000000050500720b */ /* 0x040fe20003f68000 */
[----:B------:R-:W0:Y:S01]  /*12c0*/  F2I.S16.TRUNC.NTZ R6, R8 ;  /* 0x0000000800067305 */ /* 0x000e22000020e900 */
[C---:B------:R-:W-:Y:S02]  /*12d0*/  FSETP.GEU.AND P6, PT, R8.reuse, 127, PT ;  /* 0x42fe00000800780b */ /* 0x040fe40003fce000 */
[----:B------:R-:W-:Y:S02]  /*12e0*/  @!P0 FSEL R5, R5, -127, P3 ;  /* 0xc2fe000005058808 */ /* 0x000fe40001800000 */
[----:B------:R-:W-:Y:S02]  /*12f0*/  FSETP.NAN.AND P0, PT, R3, R3, PT ;  /* 0x000000030300720b */ /* 0x000fe40003f08000 */
[----:B------:R-:W-:Y:S01]  /*1300*/  FSETP.NAN.AND P5, PT, R8, R8, PT ;  /* 0x000000080800720b */ /* 0x000fe20003fa8000 */
[----:B------:R-:W1:Y:S01]  /*1310*/  F2I.S16.TRUNC.NTZ R4, R5 ;  /* 0x0000000500047305 */ /* 0x000e62000020e900 */
[----:B------:R-:W-:-:S02]  /*1320*/  FSETP.NAN.AND P4, PT, R13, R13, PT ;  /* 0x0000000d0d00720b */ /* 0x000fc40003f88000 */
[----:B------:R-:W-:Y:S02]  /*1330*/  @!P2 FSEL R3, R3, -127, P0 ;  /* 0xc2fe00000303a808 */ /* 0x000fe40000000000 */
[----:B------:R-:W-:Y:S02]  /*1340*/  FSETP.GEU.AND P0, PT, R13, 127, PT ;  /* 0x42fe00000d00780b */ /* 0x000fe40003f0e000 */
[----:B------:R-:W-:Y:S01]  /*1350*/  FSETP.GEU.AND P2, PT, R5, 127, PT ;  /* 0x42fe00000500780b */ /* 0x000fe20003f4e000 */
[----:B------:R-:W2:Y:S01]  /*1360*/  F2I.S16.TRUNC.NTZ R2, R3 ;  /* 0x0000000300027305 */ /* 0x000ea2000020e900 */
[----:B------:R-:W-:Y:S02]  /*1370*/  FSETP.GEU.AND P3, PT, R3, 127, PT ;  /* 0x42fe00000300780b */ /* 0x000fe40003f6e000 */
[----:B0-----:R-:W-:Y:S02]  /*1380*/  LOP3.LUT R6, R6, 0xffff, RZ, 0xc0, !PT ;  /* 0x0000ffff06067812 */ /* 0x001fe400078ec0ff */
[----:B------:R-:W-:-:S02]  /*1390*/  LOP3.LUT R7, R7, 0xffff, RZ, 0xc0, !PT ;  /* 0x0000ffff07077812 */ /* 0x000fc400078ec0ff */
[----:B------:R-:W-:Y:S02]  /*13a0*/  @P6 SEL R6, R6, 0x7f, P5 ;  /* 0x0000007f06066807 */ /* 0x000fe40002800000 */
[----:B------:R-:W-:Y:S02]  /*13b0*/  FSETP.NAN.AND P6, PT, R3, R3, PT ;  /* 0x000000030300720b */ /* 0x000fe40003fc8000 */
[----:B------:R-:W-:Y:S02]  /*13c0*/  FSETP.NAN.AND P5, PT, R5, R5, PT ;  /* 0x000000050500720b */ /* 0x000fe40003fa8000 */
[----:B-1----:R-:W-:Y:S02]  /*13d0*/  LOP3.LUT R4, R4, 0xffff, RZ, 0xc0, !PT ;  /* 0x0000ffff04047812 */ /* 0x002fe400078ec0ff */
[----:B------:R-:W-:Y:S02]  /*13e0*/  @P0 SEL R7, R7, 0x7f, P4 ;  /* 0x0000007f07070807 */ /* 0x000fe40002000000 */
[----:B--2---:R-:W-:-:S02]  /*13f0*/  LOP3.LUT R3, R2, 0xffff, RZ, 0xc0, !PT ;  /* 0x0000ffff02037812 */ /* 0x004fc400078ec0ff */
[----:B------:R-:W-:Y:S02]  /*1400*/  @P2 SEL R4, R4, 0x7f, P5 ;  /* 0x0000007f04042807 */ /* 0x000fe40002800000 */
[----:B------:R-:W-:Y:S02]  /*1410*/  @P3 SEL R3, R3, 0x7f, P6 ;  /* 0x0000007f03033807 */ /* 0x000fe40003000000 */
[----:B------:R-:W-:Y:S02]  /*1420*/  PRMT R6, R7, 0x3340, R6 ;  /* 0x0000334007067816 */ /* 0x000fe40000000006 */
[----:B------:R-:W-:Y:S02]  /*1430*/  IADD3 R2, P0, R0, c[0x0][0x178], RZ ;  /* 0x00005e0000027a10 */ /* 0x000fe40007f1e0ff */
[----:B------:R-:W-:Y:S02]  /*1440*/  PRMT R5, R4, 0x3340, R3 ;  /* 0x0000334004057816 */ /* 0x000fe40000000003 */
[----:B------:R-:W-:-:S02]  /*1450*/  LEA.HI.X.SX32 R3, R0, c[0x0][0x17c], 0x1, P0 ;  /* 0x00005f0000037a11 */ /* 0x000fc400000f0eff */
[----:B------:R-:W-:Y:S01]  /*1460*/  PRMT R5, R5, 0x5410, R6 ;  /* 0x0000541005057816 */ /* 0x000fe20000000006 */
[----:B------:R-:W-:Y:S06]  /*1470*/  @!P1 EXIT ;  /* 0x000000000000994d */ /* 0x000fec0003800000 */
[----:B------:R-:W-:Y:S01]  /*1480*/  STG.E [R2.64], R5 ;  /* 0x0000000502007986 */ /* 0x000fe2000c101904 */
[----:B------:R-:W-:Y:S05]  /*1490*/  EXIT ;  /* 0x000000000000794d */ /* 0x000fea0003800000 */
.L_x_0:
[----:B------:R-:W-:-:S00]  /*14a0*/  BRA `(.L_x_0) ;  /* 0xfffffff000007947 */ /* 0x000fc0000383ffff */
[----:B------:R-:W-:-:S00]  /*14b0*/  NOP ;  /* 0x0000000000007918 */ /* 0x000fc00000000000 */
        /* <DEDUP_REMOVED lines=12> */
.L_x_1:


//--------------------- .nv.shared.triton_red_fused__to_copy_add_amax_amin_clamp_mul_reciprocal_9 --------------------------
	.section	.nv.shared.triton_red_fused__to_copy_add_amax_amin_clamp_mul_reciprocal_9,"aw",@nobits
	.sectionflags	@""
	.align	16
